	.headerflags	@"EF_CUDA_TEXMODE_UNIFIED EF_CUDA_64BIT_ADDRESS EF_CUDA_ACCELERATORS EF_CUDA_SM90 EF_CUDA_VIRTUAL_SM(EF_CUDA_SM90)"
	.elftype	@"ET_EXEC"


//--------------------- .nv.info                  --------------------------
	.section	.nv.info,"",@"SHT_CUDA_INFO"
	.align	4


	//----- nvinfo : EIATTR_REGCOUNT
	.align		4
        /*0000*/ 	.byte	0x04, 0x2f
        /*0002*/ 	.short	(.L_3 - .L_2)
	.align		4
.L_2:
        /*0004*/ 	.word	index@(triton_poi_fused_add_div_mean_mul_sqrt_sub_var_0)
        /*0008*/ 	.word	0x0000001a


	//----- nvinfo : EIATTR_MIN_STACK_SIZE
	.align		4
.L_3:
        /*000c*/ 	.byte	0x04, 0x12
        /*000e*/ 	.short	(.L_5 - .L_4)
	.align		4
.L_4:
        /*0010*/ 	.word	index@(triton_poi_fused_add_div_mean_mul_sqrt_sub_var_0)
        /*0014*/ 	.word	0x00000000


	//----- nvinfo : EIATTR_FRAME_SIZE
	.align		4
.L_5:
        /*0018*/ 	.byte	0x04, 0x11
        /*001a*/ 	.short	(.L_7 - .L_6)
	.align		4
.L_6:
        /*001c*/ 	.word	index@(triton_poi_fused_add_div_mean_mul_sqrt_sub_var_0)
        /*0020*/ 	.word	0x00000000


	//----- nvinfo : EIATTR_MIN_STACK_SIZE
	.align		4
.L_7:
        /*0024*/ 	.byte	0x04, 0x12
        /*0026*/ 	.short	(.L_9 - .L_8)
	.align		4
.L_8:
        /*0028*/ 	.word	index@(triton_poi_fused_add_div_mean_mul_sqrt_sub_var_0)
        /*002c*/ 	.word	0x00000000
.L_9:


//--------------------- .nv.info.triton_poi_fused_add_div_mean_mul_sqrt_sub_var_0 --------------------------
	.section	.nv.info.triton_poi_fused_add_div_mean_mul_sqrt_sub_var_0,"",@"SHT_CUDA_INFO"
	.sectionflags	@""
	.align	4


	//----- nvinfo : EIATTR_CUDA_API_VERSION
	.align		4
        /*0000*/ 	.byte	0x04, 0x37
        /*0002*/ 	.short	(.L_11 - .L_10)
.L_10:
        /*0004*/ 	.word	0x0000007c


	//----- nvinfo : EIATTR_KPARAM_INFO
	.align		4
.L_11:
        /*0008*/ 	.byte	0x04, 0x17
        /*000a*/ 	.short	(.L_13 - .L_12)
.L_12:
        /*000c*/ 	.word	0x00000000
        /*0010*/ 	.short	0x0004
        /*0012*/ 	.short	0x0020
        /*0014*/ 	.byte	0x00, 0xf0, 0x11, 0x00


	//----- nvinfo : EIATTR_KPARAM_INFO
	.align		4
.L_13:
        /*0018*/ 	.byte	0x04, 0x17
        /*001a*/ 	.short	(.L_15 - .L_14)
.L_14:
        /*001c*/ 	.word	0x00000000
        /*0020*/ 	.short	0x0003
        /*0022*/ 	.short	0x0018
        /*0024*/ 	.byte	0x00, 0xf4, 0x21, 0x00


	//----- nvinfo : EIATTR_KPARAM_INFO
	.align		4
.L_15:
        /*0028*/ 	.byte	0x04, 0x17
        /*002a*/ 	.short	(.L_17 - .L_16)
.L_16:
        /*002c*/ 	.word	0x00000000
        /*0030*/ 	.short	0x0002
        /*0032*/ 	.short	0x0010
        /*0034*/ 	.byte	0x00, 0xf4, 0x21, 0x00


	//----- nvinfo : EIATTR_KPARAM_INFO
	.align		4
.L_17:
        /*0038*/ 	.byte	0x04, 0x17
        /*003a*/ 	.short	(.L_19 - .L_18)
.L_18:
        /*003c*/ 	.word	0x00000000
        /*0040*/ 	.short	0x0001
        /*0042*/ 	.short	0x0008
        /*0044*/ 	.byte	0x00, 0xf4, 0x21, 0x00


	//----- nvinfo : EIATTR_KPARAM_INFO
	.align		4
.L_19:
        /*0048*/ 	.byte	0x04, 0x17
        /*004a*/ 	.short	(.L_21 - .L_20)
.L_20:
        /*004c*/ 	.word	0x00000000
        /*0050*/ 	.short	0x0000
        /*0052*/ 	.short	0x0000
        /*0054*/ 	.byte	0x00, 0xf4, 0x21, 0x00


	//----- nvinfo : EIATTR_SPARSE_MMA_MASK
	.align		4
.L_21:
        /*0058*/ 	.byte	0x03, 0x50
        /*005a*/ 	.short	0x0000


	//----- nvinfo : EIATTR_MAXREG_COUNT
	.align		4
        /*005c*/ 	.byte	0x03, 0x1b
        /*005e*/ 	.short	0x00ff


	//----- nvinfo : EIATTR_EXIT_INSTR_OFFSETS
	.align		4
        /*0060*/ 	.byte	0x04, 0x1c
        /*0062*/ 	.short	(.L_23 - .L_22)


	//   ....[0]....
.L_22:
        /*0064*/ 	.word	0x00000570


	//   ....[1]....
        /*0068*/ 	.word	0x00000590


	//----- nvinfo : EIATTR_REQNTID
	.align		4
.L_23:
        /*006c*/ 	.byte	0x04, 0x10
        /*006e*/ 	.short	(.L_25 - .L_24)
.L_24:
        /*0070*/ 	.word	0x00000080
        /*0074*/ 	.word	0x00000001
        /*0078*/ 	.word	0x00000001


	//----- nvinfo : EIATTR_CBANK_PARAM_SIZE
	.align		4
.L_25:
        /*007c*/ 	.byte	0x03, 0x19
        /*007e*/ 	.short	0x0024


	//----- nvinfo : EIATTR_PARAM_CBANK
	.align		4
        /*0080*/ 	.byte	0x04, 0x0a
        /*0082*/ 	.short	(.L_27 - .L_26)
	.align		4
.L_26:
        /*0084*/ 	.word	index@(.nv.constant0.triton_poi_fused_add_div_mean_mul_sqrt_sub_var_0)
        /*0088*/ 	.short	0x0210
        /*008a*/ 	.short	0x0024


	//----- nvinfo : EIATTR_SW_WAR
	.align		4
.L_27:
        /*008c*/ 	.byte	0x04, 0x36
        /*008e*/ 	.short	(.L_29 - .L_28)
.L_28:
        /*0090*/ 	.word	0x00000008
.L_29:


//--------------------- .nv.callgraph             --------------------------
	.section	.nv.callgraph,"",@"SHT_CUDA_CALLGRAPH"
	.align	4
	.sectionentsize	8
	.align		4
        /*0000*/ 	.word	0x00000000
	.align		4
        /*0004*/ 	.word	0xffffffff
	.align		4
        /*0008*/ 	.word	0x00000000
	.align		4
        /*000c*/ 	.word	0xfffffffe
	.align		4
        /*0010*/ 	.word	0x00000000
	.align		4
        /*0014*/ 	.word	0xfffffffd
	.align		4
        /*0018*/ 	.word	0x00000000
	.align		4
        /*001c*/ 	.word	0xfffffffc


//--------------------- .nv.constant4             --------------------------
	.section	.nv.constant4,"a",@progbits
	.align	8
	.align		8
.nv.constant4:
        /*0000*/ 	.dword	_$_str
	.align		8
        /*0008*/ 	.dword	_$_str_$_2


//--------------------- .text.triton_poi_fused_add_div_mean_mul_sqrt_sub_var_0 --------------------------
	.section	.text.triton_poi_fused_add_div_mean_mul_sqrt_sub_var_0,"ax",@progbits
	.align	128
        .global         triton_poi_fused_add_div_mean_mul_sqrt_sub_var_0
        .type           triton_poi_fused_add_div_mean_mul_sqrt_sub_var_0,@function
        .size           triton_poi_fused_add_div_mean_mul_sqrt_sub_var_0,(.L_x_1 - triton_poi_fused_add_div_mean_mul_sqrt_sub_var_0)
        .other          triton_poi_fused_add_div_mean_mul_sqrt_sub_var_0,@"STO_CUDA_ENTRY STV_DEFAULT"
triton_poi_fused_add_div_mean_mul_sqrt_sub_var_0:
.text.triton_poi_fused_add_div_mean_mul_sqrt_sub_var_0:
[----:B------:R-:W0:Y:S02]  /*0000*/  LDC R1, c[0x0][0x28] ;  /* 0x00000a00ff017b82 */ /* 0x000e240000000800 */
[----:B------:R-:W1:Y:S01]  /*0010*/  S2R R0, SR_TID.X ;  /* 0x0000000000007919 */ /* 0x000e620000002100 */
[----:B------:R-:W2:Y:S01]  /*0020*/  LDC.64 R6, c[0x0][0x218] ;  /* 0x00008600ff067b82 */ /* 0x000ea20000000a00 */
[----:B------:R-:W-:Y:S01]  /*0030*/  HFMA2.MMA R13, -RZ, RZ, 0, 0 ;  /* 0x00000000ff0d7435 */ /* 0x000fe200000001ff */
[----:B------:R-:W-:Y:S01]  /*0040*/  CS2R R14, SRZ ;  /* 0x00000000000e7805 */ /* 0x000fe2000001ff00 */
[----:B------:R-:W3:Y:S01]  /*0050*/  S2R R3, SR_CTAID.X ;  /* 0x0000000000037919 */ /* 0x000ee20000002500 */
[----:B------:R-:W-:Y:S01]  /*0060*/  ULDC.64 UR4, c[0x0][0x208] ;  /* 0x0000820000047ab9 */ /* 0x000fe20000000a00 */
[----:B------:R-:W-:Y:S02]  /*0070*/  CS2R R16, SRZ ;  /* 0x0000000000107805 */ /* 0x000fe4000001ff00 */
[----:B------:R-:W-:Y:S01]  /*0080*/  CS2R R10, SRZ ;  /* 0x00000000000a7805 */ /* 0x000fe2000001ff00 */
[----:B------:R-:W4:Y:S08]  /*0090*/  LDC.64 R8, c[0x0][0x210] ;  /* 0x00008400ff087b82 */ /* 0x000f300000000a00 */
[----:B------:R-:W5:Y:S01]  /*00a0*/  LDC.64 R4, c[0x0][0x220] ;  /* 0x00008800ff047b82 */ /* 0x000f620000000a00 */
[----:B-1----:R-:W-:-:S04]  /*00b0*/  SHF.L.U32 R0, R0, 0x1, RZ ;  /* 0x0000000100007819 */ /* 0x002fc800000006ff */
[----:B------:R-:W-:-:S04]  /*00c0*/  LOP3.LUT R0, R0, 0xfe, RZ, 0xc0, !PT ;  /* 0x000000fe00007812 */ /* 0x000fc800078ec0ff */
[----:B---3--:R-:W-:-:S04]  /*00d0*/  LEA R12, R3, R0, 0x8 ;  /* 0x00000000030c7211 */ /* 0x008fc800078e40ff */
[----:B------:R-:W-:Y:S02]  /*00e0*/  SHF.R.S32.HI R3, RZ, 0x1f, R12 ;  /* 0x0000001fff037819 */ /* 0x000fe4000001140c */
[----:B------:R-:W-:Y:S02]  /*00f0*/  ISETP.GE.AND P4, PT, R12, 0x100, PT ;  /* 0x000001000c00780c */ /* 0x000fe40003f86270 */
[----:B------:R-:W-:-:S04]  /*0100*/  LEA.HI R3, R3, R12, RZ, 0x2 ;  /* 0x0000000c03037211 */ /* 0x000fc800078f10ff */
[----:B------:R-:W-:-:S05]  /*0110*/  LOP3.LUT R23, R3, 0xfffffffc, RZ, 0xc0, !PT ;  /* 0xfffffffc03177812 */ /* 0x000fca00078ec0ff */
[----:B--2---:R-:W-:Y:S01]  /*0120*/  IMAD.WIDE R20, R23, 0x4, R6 ;  /* 0x0000000417147825 */ /* 0x004fe200078e0206 */
[----:B------:R-:W-:-:S04]  /*0130*/  MOV R0, RZ ;  /* 0x000000ff00007202 */ /* 0x000fc80000000f00 */
[----:B------:R-:W2:Y:S04]  /*0140*/  @!P4 LDG.E.EL R14, desc[UR4][R20.64] ;  /* 0x00000004140ec981 */ /* 0x000ea8000c2e1900 */
[----:B------:R-:W2:Y:S04]  /*0150*/  @!P4 LDG.E.EL R13, desc[UR4][R20.64+0x4] ;  /* 0x00000404140dc981 */ /* 0x000ea8000c2e1900 */
[----:B------:R-:W3:Y:S04]  /*0160*/  @!P4 LDG.E.EL R17, desc[UR4][R20.64+0x8] ;  /* 0x000008041411c981 */ /* 0x000ee8000c2e1900 */
[----:B------:R-:W3:Y:S04]  /*0170*/  @!P4 LDG.E.EL R10, desc[UR4][R20.64] ;  /* 0x00000004140ac981 */ /* 0x000ee8000c2e1900 */
[----:B------:R-:W3:Y:S04]  /*0180*/  @!P4 LDG.E.EL R11, desc[UR4][R20.64+0x4] ;  /* 0x00000404140bc981 */ /* 0x000ee8000c2e1900 */
[----:B------:R-:W3:Y:S04]  /*0190*/  @!P4 LDG.E.EL R0, desc[UR4][R20.64+0xc] ;  /* 0x00000c041400c981 */ /* 0x000ee8000c2e1900 */
[----:B------:R-:W3:Y:S04]  /*01a0*/  @!P4 LDG.E.EL R16, desc[UR4][R20.64+0x8] ;  /* 0x000008041410c981 */ /* 0x000ee8000c2e1900 */
[----:B------:R2:W3:Y:S01]  /*01b0*/  @!P4 LDG.E.EL R15, desc[UR4][R20.64+0xc] ;  /* 0x00000c04140fc981 */ /* 0x0004e2000c2e1900 */
[----:B------:R-:W-:Y:S01]  /*01c0*/  CS2R R2, SRZ ;  /* 0x0000000000027805 */ /* 0x000fe2000001ff00 */
[----:B------:R-:W-:Y:S01]  /*01d0*/  IMAD.WIDE R18, R12, 0x4, R6 ;  /* 0x000000040c127825 */ /* 0x000fe200078e0206 */
[----:B------:R-:W-:-:S04]  /*01e0*/  IADD3 R23, R12, -R23, RZ ;  /* 0x800000170c177210 */ /* 0x000fc80007ffe0ff */
[----:B------:R3:W3:Y:S01]  /*01f0*/  @!P4 LDG.E.64 R2, desc[UR4][R18.64] ;  /* 0x000000041202c981 */ /* 0x0006e2000c1e1b00 */
[----:B----4-:R-:W-:Y:S01]  /*0200*/  IMAD.WIDE R8, R23, 0x4, R8 ;  /* 0x0000000417087825 */ /* 0x010fe200078e0208 */
[----:B------:R-:W-:-:S03]  /*0210*/  CS2R R6, SRZ ;  /* 0x0000000000067805 */ /* 0x000fc6000001ff00 */
[----:B-----5:R-:W-:Y:S01]  /*0220*/  IMAD.WIDE R22, R23, 0x4, R4 ;  /* 0x0000000417167825 */ /* 0x020fe200078e0204 */
[----:B------:R-:W-:Y:S02]  /*0230*/  CS2R R4, SRZ ;  /* 0x0000000000047805 */ /* 0x000fe4000001ff00 */
[----:B------:R1:W4:Y:S04]  /*0240*/  @!P4 LDG.E.EL.64 R6, desc[UR4][R8.64] ;  /* 0x000000040806c981 */ /* 0x000328000c2e1b00 */
[----:B------:R-:W4:Y:S01]  /*0250*/  @!P4 LDG.E.EL.64 R4, desc[UR4][R22.64] ;  /* 0x000000041604c981 */ /* 0x000f22000c2e1b00 */
[----:B--2---:R-:W-:-:S04]  /*0260*/  FADD R20, R13, R14 ;  /* 0x0000000e0d147221 */ /* 0x004fc80000000000 */
[----:B---3--:R-:W-:Y:S01]  /*0270*/  FADD R19, R20, R17 ;  /* 0x0000001114137221 */ /* 0x008fe20000000000 */
[----:B------:R-:W-:-:S03]  /*0280*/  FADD R21, R11, R10 ;  /* 0x0000000a0b157221 */ /* 0x000fc60000000000 */
[----:B------:R-:W-:Y:S01]  /*0290*/  FADD R19, R19, R0 ;  /* 0x0000000013137221 */ /* 0x000fe20000000000 */
[----:B------:R-:W-:-:S03]  /*02a0*/  FADD R18, R21, R16 ;  /* 0x0000001015127221 */ /* 0x000fc60000000000 */
[C---:B------:R-:W-:Y:S01]  /*02b0*/  FFMA R13, R19.reuse, -0.25, R13 ;  /* 0xbe800000130d7823 */ /* 0x040fe2000000000d */
[C---:B------:R-:W-:Y:S01]  /*02c0*/  FFMA R14, R19.reuse, -0.25, R14 ;  /* 0xbe800000130e7823 */ /* 0x040fe2000000000e */
[----:B-1----:R-:W-:Y:S01]  /*02d0*/  FFMA R8, R19, -0.25, R17 ;  /* 0xbe80000013087823 */ /* 0x002fe20000000011 */
[----:B------:R-:W-:Y:S01]  /*02e0*/  FADD R18, R18, R15 ;  /* 0x0000000f12127221 */ /* 0x000fe20000000000 */
[----:B------:R-:W-:Y:S01]  /*02f0*/  FMUL R13, R13, R13 ;  /* 0x0000000d0d0d7220 */ /* 0x000fe20000400000 */
[----:B------:R-:W-:Y:S02]  /*0300*/  FFMA R0, R19, -0.25, R0 ;  /* 0xbe80000013007823 */ /* 0x000fe40000000000 */
[----:B------:R-:W-:Y:S01]  /*0310*/  FFMA R11, R18, -0.25, R11 ;  /* 0xbe800000120b7823 */ /* 0x000fe2000000000b */
[----:B------:R-:W-:Y:S01]  /*0320*/  FFMA R13, R14, R14, R13 ;  /* 0x0000000e0e0d7223 */ /* 0x000fe2000000000d */
[C---:B------:R-:W-:Y:S01]  /*0330*/  FFMA R10, R18.reuse, -0.25, R10 ;  /* 0xbe800000120a7823 */ /* 0x040fe2000000000a */
[----:B------:R-:W-:Y:S01]  /*0340*/  FFMA R16, R18, -0.25, R16 ;  /* 0xbe80000012107823 */ /* 0x000fe20000000010 */
[----:B------:R-:W-:Y:S01]  /*0350*/  FMUL R11, R11, R11 ;  /* 0x0000000b0b0b7220 */ /* 0x000fe20000400000 */
[----:B------:R-:W-:Y:S01]  /*0360*/  FFMA R13, R8, R8, R13 ;  /* 0x00000008080d7223 */ /* 0x000fe2000000000d */
[----:B------:R-:W-:Y:S01]  /*0370*/  HFMA2.MMA R8, -RZ, RZ, 1.625, 0 ;  /* 0x3e800000ff087435 */ /* 0x000fe200000001ff */
[----:B------:R-:W-:Y:S01]  /*0380*/  FFMA R2, R19, -0.25, R2 ;  /* 0xbe80000013027823 */ /* 0x000fe20000000002 */
[----:B------:R-:W-:Y:S01]  /*0390*/  FFMA R11, R10, R10, R11 ;  /* 0x0000000a0a0b7223 */ /* 0x000fe2000000000b */
[----:B------:R-:W-:Y:S01]  /*03a0*/  FFMA R13, R0, R0, R13 ;  /* 0x00000000000d7223 */ /* 0x000fe2000000000d */
[C---:B------:R-:W-:Y:S01]  /*03b0*/  FFMA R0, R18.reuse, -0.25, R15 ;  /* 0xbe80000012007823 */ /* 0x040fe2000000000f */
[----:B------:R-:W-:Y:S01]  /*03c0*/  FFMA R3, R18, -0.25, R3 ;  /* 0xbe80000012037823 */ /* 0x000fe20000000003 */
[----:B------:R-:W-:-:S04]  /*03d0*/  FFMA R11, R16, R16, R11 ;  /* 0x00000010100b7223 */ /* 0x000fc8000000000b */
[----:B------:R-:W-:Y:S01]  /*03e0*/  FFMA R11, R0, R0, R11 ;  /* 0x00000000000b7223 */ /* 0x000fe2000000000b */
[----:B------:R-:W-:-:S03]  /*03f0*/  FFMA R13, R13, R8, 9.9999999600419720025e-13 ;  /* 0x2b8cbccc0d0d7423 */ /* 0x000fc60000000008 */
[----:B------:R-:W-:Y:S01]  /*0400*/  FFMA R11, R11, R8, 9.9999999600419720025e-13 ;  /* 0x2b8cbccc0b0b7423 */ /* 0x000fe20000000008 */
[----:B------:R-:W1:Y:S01]  /*0410*/  MUFU.SQRT R0, R13 ;  /* 0x0000000d00007308 */ /* 0x000e620000002000 */
[----:B------:R-:W2:Y:S07]  /*0420*/  LDC.64 R8, c[0x0][0x228] ;  /* 0x00008a00ff087b82 */ /* 0x000eae0000000a00 */
[----:B------:R-:W3:Y:S01]  /*0430*/  MUFU.SQRT R10, R11 ;  /* 0x0000000b000a7308 */ /* 0x000ee20000002000 */
[----:B-1----:R-:W-:-:S02]  /*0440*/  FSETP.GT.AND P0, PT, R0, 8.50705917302346158658e+37, PT ;  /* 0x7e8000000000780b */ /* 0x002fc40003f04000 */
[----:B------:R-:W-:Y:S02]  /*0450*/  FSETP.GEU.AND P2, PT, R0, 1.175494350822287508e-38, PT ;  /* 0x008000000000780b */ /* 0x000fe40003f4e000 */
[C---:B---3--:R-:W-:Y:S02]  /*0460*/  FSETP.GT.AND P1, PT, R10.reuse, 8.50705917302346158658e+37, PT ;  /* 0x7e8000000a00780b */ /* 0x048fe40003f24000 */
[----:B------:R-:W-:Y:S01]  /*0470*/  FSETP.GEU.AND P3, PT, R10, 1.175494350822287508e-38, PT ;  /* 0x008000000a00780b */ /* 0x000fe20003f6e000 */
[----:B--2---:R-:W-:-:S06]  /*0480*/  IMAD.WIDE R12, R12, 0x4, R8 ;  /* 0x000000040c0c7825 */ /* 0x004fcc00078e0208 */
[----:B------:R-:W-:Y:S01]  /*0490*/  @P0 FMUL R0, R0, 0.25 ;  /* 0x3e80000000000820 */ /* 0x000fe20000400000 */
[----:B------:R-:W-:-:S03]  /*04a0*/  @P0 FMUL R2, R2, 0.25 ;  /* 0x3e80000002020820 */ /* 0x000fc60000400000 */
[----:B------:R-:W-:Y:S01]  /*04b0*/  @!P2 FMUL R0, R0, 16777216 ;  /* 0x4b8000000000a820 */ /* 0x000fe20000400000 */
[----:B------:R-:W-:Y:S01]  /*04c0*/  @!P2 FMUL R2, R2, 16777216 ;  /* 0x4b8000000202a820 */ /* 0x000fe20000400000 */
[----:B------:R-:W-:Y:S02]  /*04d0*/  @P1 FMUL R10, R10, 0.25 ;  /* 0x3e8000000a0a1820 */ /* 0x000fe40000400000 */
[----:B------:R-:W1:Y:S01]  /*04e0*/  MUFU.RCP R15, R0 ;  /* 0x00000000000f7308 */ /* 0x000e620000001000 */
[----:B------:R-:W-:Y:S01]  /*04f0*/  @P1 FMUL R3, R3, 0.25 ;  /* 0x3e80000003031820 */ /* 0x000fe20000400000 */
[----:B------:R-:W-:-:S03]  /*0500*/  @!P3 FMUL R10, R10, 16777216 ;  /* 0x4b8000000a0ab820 */ /* 0x000fc60000400000 */
[----:B------:R-:W-:-:S03]  /*0510*/  @!P3 FMUL R3, R3, 16777216 ;  /* 0x4b8000000303b820 */ /* 0x000fc60000400000 */
[----:B------:R-:W2:Y:S01]  /*0520*/  MUFU.RCP R10, R10 ;  /* 0x0000000a000a7308 */ /* 0x000ea20000001000 */
[----:B-1----:R-:W-:-:S04]  /*0530*/  FMUL R15, R15, R2 ;  /* 0x000000020f0f7220 */ /* 0x002fc80000400000 */
[----:B----4-:R-:W-:Y:S01]  /*0540*/  FFMA R4, R15, R6, R4 ;  /* 0x000000060f047223 */ /* 0x010fe20000000004 */
[----:B--2---:R-:W-:-:S04]  /*0550*/  FMUL R0, R10, R3 ;  /* 0x000000030a007220 */ /* 0x004fc80000400000 */
[----:B------:R-:W-:Y:S01]  /*0560*/  FFMA R5, R0, R7, R5 ;  /* 0x0000000700057223 */ /* 0x000fe20000000005 */
[----:B------:R-:W-:Y:S06]  /*0570*/  @P4 EXIT ;  /* 0x000000000000494d */ /* 0x000fec0003800000 */
[----:B------:R-:W-:Y:S01]  /*0580*/  STG.E.64 desc[UR4][R12.64], R4 ;  /* 0x000000040c007986 */ /* 0x000fe2000c101b04 */
[----:B------:R-:W-:Y:S05]  /*0590*/  EXIT ;  /* 0x000000000000794d */ /* 0x000fea0003800000 */
.L_x_0:
[----:B------:R-:W-:-:S00]  /*05a0*/  BRA `(.L_x_0) ;  /* 0xfffffffc00fc7947 */ /* 0x000fc0000383ffff */
[----:B------:R-:W-:-:S00]  /*05b0*/  NOP ;  /* 0x0000000000007918 */ /* 0x000fc00000000000 */
        /* <DEDUP_REMOVED lines=12> */
.L_x_1:


//--------------------- .nv.global.init           --------------------------
	.section	.nv.global.init,"aw",@progbits
.nv.global.init:
	.type		_$_str,@object
	.size		_$_str,(_$_str_$_2 - _$_str)
_$_str:
        /*0000*/ 	.byte	0x5f, 0x5f, 0x43, 0x55, 0x44, 0x41, 0x5f, 0x46, 0x54, 0x5a, 0x00
	.type		_$_str_$_2,@object
	.size		_$_str_$_2,(.L_1 - _$_str_$_2)
_$_str_$_2:
        /*000b*/ 	.byte	0x5f, 0x5f, 0x43, 0x55, 0x44, 0x41, 0x5f, 0x50, 0x52, 0x45, 0x43, 0x5f, 0x53, 0x51, 0x52, 0x54
        /*001b*/ 	.byte	0x00
.L_1:


//--------------------- .nv.constant0.triton_poi_fused_add_div_mean_mul_sqrt_sub_var_0 --------------------------
	.section	.nv.constant0.triton_poi_fused_add_div_mean_mul_sqrt_sub_var_0,"a",@progbits
	.sectionflags	@""
	.align	4
.nv.constant0.triton_poi_fused_add_div_mean_mul_sqrt_sub_var_0:
	.zero		564
